	.headerflags	@"EF_CUDA_TEXMODE_UNIFIED EF_CUDA_64BIT_ADDRESS EF_CUDA_ACCELERATORS EF_CUDA_SM90 EF_CUDA_VIRTUAL_SM(EF_CUDA_SM90)"
	.elftype	@"ET_EXEC"


//--------------------- .nv.info                  --------------------------
	.section	.nv.info,"",@"SHT_CUDA_INFO"
	.align	4


	//----- nvinfo : EIATTR_REGCOUNT
	.align		4
        /*0000*/ 	.byte	0x04, 0x2f
        /*0002*/ 	.short	(.L_1 - .L_0)
	.align		4
.L_0:
        /*0004*/ 	.word	index@(triton_red_fused__to_copy_add_div_mul_pow_sum_10)
        /*0008*/ 	.word	0x00000028


	//----- nvinfo : EIATTR_MIN_STACK_SIZE
	.align		4
.L_1:
        /*000c*/ 	.byte	0x04, 0x12
        /*000e*/ 	.short	(.L_3 - .L_2)
	.align		4
.L_2:
        /*0010*/ 	.word	index@(triton_red_fused__to_copy_add_div_mul_pow_sum_10)
        /*0014*/ 	.word	0x00000000


	//----- nvinfo : EIATTR_FRAME_SIZE
	.align		4
.L_3:
        /*0018*/ 	.byte	0x04, 0x11
        /*001a*/ 	.short	(.L_5 - .L_4)
	.align		4
.L_4:
        /*001c*/ 	.word	index@(triton_red_fused__to_copy_add_div_mul_pow_sum_10)
        /*0020*/ 	.word	0x00000000


	//----- nvinfo : EIATTR_MIN_STACK_SIZE
	.align		4
.L_5:
        /*0024*/ 	.byte	0x04, 0x12
        /*0026*/ 	.short	(.L_7 - .L_6)
	.align		4
.L_6:
        /*0028*/ 	.word	index@(triton_red_fused__to_copy_add_div_mul_pow_sum_10)
        /*002c*/ 	.word	0x00000000
.L_7:


//--------------------- .nv.info.triton_red_fused__to_copy_add_div_mul_pow_sum_10 --------------------------
	.section	.nv.info.triton_red_fused__to_copy_add_div_mul_pow_sum_10,"",@"SHT_CUDA_INFO"
	.sectionflags	@""
	.align	4


	//----- nvinfo : EIATTR_CUDA_API_VERSION
	.align		4
        /*0000*/ 	.byte	0x04, 0x37
        /*0002*/ 	.short	(.L_9 - .L_8)
.L_8:
        /*0004*/ 	.word	0x0000007c


	//----- nvinfo : EIATTR_KPARAM_INFO
	.align		4
.L_9:
        /*0008*/ 	.byte	0x04, 0x17
        /*000a*/ 	.short	(.L_11 - .L_10)
.L_10:
        /*000c*/ 	.word	0x00000000
        /*0010*/ 	.short	0x0009
        /*0012*/ 	.short	0x0040
        /*0014*/ 	.byte	0x00, 0xf4, 0x21, 0x00


	//----- nvinfo : EIATTR_KPARAM_INFO
	.align		4
.L_11:
        /*0018*/ 	.byte	0x04, 0x17
        /*001a*/ 	.short	(.L_13 - .L_12)
.L_12:
        /*001c*/ 	.word	0x00000000
        /*0020*/ 	.short	0x0008
        /*0022*/ 	.short	0x003c
        /*0024*/ 	.byte	0x00, 0xf0, 0x11, 0x00


	//----- nvinfo : EIATTR_KPARAM_INFO
	.align		4
.L_13:
        /*0028*/ 	.byte	0x04, 0x17
        /*002a*/ 	.short	(.L_15 - .L_14)
.L_14:
        /*002c*/ 	.word	0x00000000
        /*0030*/ 	.short	0x0007
        /*0032*/ 	.short	0x0038
        /*0034*/ 	.byte	0x00, 0xf0, 0x11, 0x00


	//----- nvinfo : EIATTR_KPARAM_INFO
	.align		4
.L_15:
        /*0038*/ 	.byte	0x04, 0x17
        /*003a*/ 	.short	(.L_17 - .L_16)
.L_16:
        /*003c*/ 	.word	0x00000000
        /*0040*/ 	.short	0x0006
        /*0042*/ 	.short	0x0030
        /*0044*/ 	.byte	0x00, 0xf4, 0x21, 0x00


	//----- nvinfo : EIATTR_KPARAM_INFO
	.align		4
.L_17:
        /*0048*/ 	.byte	0x04, 0x17
        /*004a*/ 	.short	(.L_19 - .L_18)
.L_18:
        /*004c*/ 	.word	0x00000000
        /*0050*/ 	.short	0x0005
        /*0052*/ 	.short	0x0028
        /*0054*/ 	.byte	0x00, 0xf4, 0x21, 0x00


	//----- nvinfo : EIATTR_KPARAM_INFO
	.align		4
.L_19:
        /*0058*/ 	.byte	0x04, 0x17
        /*005a*/ 	.short	(.L_21 - .L_20)
.L_20:
        /*005c*/ 	.word	0x00000000
        /*0060*/ 	.short	0x0004
        /*0062*/ 	.short	0x0020
        /*0064*/ 	.byte	0x00, 0xf4, 0x21, 0x00


	//----- nvinfo : EIATTR_KPARAM_INFO
	.align		4
.L_21:
        /*0068*/ 	.byte	0x04, 0x17
        /*006a*/ 	.short	(.L_23 - .L_22)
.L_22:
        /*006c*/ 	.word	0x00000000
        /*0070*/ 	.short	0x0003
        /*0072*/ 	.short	0x0018
        /*0074*/ 	.byte	0x00, 0xf4, 0x21, 0x00


	//----- nvinfo : EIATTR_KPARAM_INFO
	.align		4
.L_23:
        /*0078*/ 	.byte	0x04, 0x17
        /*007a*/ 	.short	(.L_25 - .L_24)
.L_24:
        /*007c*/ 	.word	0x00000000
        /*0080*/ 	.short	0x0002
        /*0082*/ 	.short	0x0010
        /*0084*/ 	.byte	0x00, 0xf4, 0x21, 0x00


	//----- nvinfo : EIATTR_KPARAM_INFO
	.align		4
.L_25:
        /*0088*/ 	.byte	0x04, 0x17
        /*008a*/ 	.short	(.L_27 - .L_26)
.L_26:
        /*008c*/ 	.word	0x00000000
        /*0090*/ 	.short	0x0001
        /*0092*/ 	.short	0x0008
        /*0094*/ 	.byte	0x00, 0xf4, 0x21, 0x00


	//----- nvinfo : EIATTR_KPARAM_INFO
	.align		4
.L_27:
        /*0098*/ 	.byte	0x04, 0x17
        /*009a*/ 	.short	(.L_29 - .L_28)
.L_28:
        /*009c*/ 	.word	0x00000000
        /*00a0*/ 	.short	0x0000
        /*00a2*/ 	.short	0x0000
        /*00a4*/ 	.byte	0x00, 0xf4, 0x21, 0x00


	//----- nvinfo : EIATTR_SPARSE_MMA_MASK
	.align		4
.L_29:
        /*00a8*/ 	.byte	0x03, 0x50
        /*00aa*/ 	.short	0x0000


	//----- nvinfo : EIATTR_MAXREG_COUNT
	.align		4
        /*00ac*/ 	.byte	0x03, 0x1b
        /*00ae*/ 	.short	0x0080


	//----- nvinfo : EIATTR_COOP_GROUP_MASK_REGIDS
	.align		4
        /*00b0*/ 	.byte	0x04, 0x29
        /*00b2*/ 	.short	(.L_31 - .L_30)


	//   ....[0]....
.L_30:
        /*00b4*/ 	.word	0xffffffff


	//   ....[1]....
        /*00b8*/ 	.word	0xffffffff


	//   ....[2]....
        /*00bc*/ 	.word	0xffffffff


	//   ....[3]....
        /*00c0*/ 	.word	0xffffffff


	//   ....[4]....
        /*00c4*/ 	.word	0xffffffff


	//   ....[5]....
        /*00c8*/ 	.word	0xffffffff


	//----- nvinfo : EIATTR_COOP_GROUP_INSTR_OFFSETS
	.align		4
.L_31:
        /*00cc*/ 	.byte	0x04, 0x28
        /*00ce*/ 	.short	(.L_33 - .L_32)


	//   ....[0]....
.L_32:
        /*00d0*/ 	.word	0x000008d0


	//   ....[1]....
        /*00d4*/ 	.word	0x00000930


	//   ....[2]....
        /*00d8*/ 	.word	0x00000960


	//   ....[3]....
        /*00dc*/ 	.word	0x00000990


	//   ....[4]....
        /*00e0*/ 	.word	0x000009c0


	//   ....[5]....
        /*00e4*/ 	.word	0x00000a70


	//----- nvinfo : EIATTR_EXIT_INSTR_OFFSETS
	.align		4
.L_33:
        /*00e8*/ 	.byte	0x04, 0x1c
        /*00ea*/ 	.short	(.L_35 - .L_34)


	//   ....[0]....
.L_34:
        /*00ec*/ 	.word	0x00001430


	//----- nvinfo : EIATTR_REQNTID
	.align		4
.L_35:
        /*00f0*/ 	.byte	0x04, 0x10
        /*00f2*/ 	.short	(.L_37 - .L_36)
.L_36:
        /*00f4*/ 	.word	0x00000200
        /*00f8*/ 	.word	0x00000001
        /*00fc*/ 	.word	0x00000001


	//----- nvinfo : EIATTR_CBANK_PARAM_SIZE
	.align		4
.L_37:
        /*0100*/ 	.byte	0x03, 0x19
        /*0102*/ 	.short	0x0048


	//----- nvinfo : EIATTR_PARAM_CBANK
	.align		4
        /*0104*/ 	.byte	0x04, 0x0a
        /*0106*/ 	.short	(.L_39 - .L_38)
	.align		4
.L_38:
        /*0108*/ 	.word	index@(.nv.constant0.triton_red_fused__to_copy_add_div_mul_pow_sum_10)
        /*010c*/ 	.short	0x0210
        /*010e*/ 	.short	0x0048


	//----- nvinfo : EIATTR_SW_WAR
	.align		4
.L_39:
        /*0110*/ 	.byte	0x04, 0x36
        /*0112*/ 	.short	(.L_41 - .L_40)
.L_40:
        /*0114*/ 	.word	0x00000008
.L_41:


//--------------------- .nv.callgraph             --------------------------
	.section	.nv.callgraph,"",@"SHT_CUDA_CALLGRAPH"
	.align	4
	.sectionentsize	8
	.align		4
        /*0000*/ 	.word	0x00000000
	.align		4
        /*0004*/ 	.word	0xffffffff
	.align		4
        /*0008*/ 	.word	0x00000000
	.align		4
        /*000c*/ 	.word	0xfffffffe
	.align		4
        /*0010*/ 	.word	0x00000000
	.align		4
        /*0014*/ 	.word	0xfffffffd
	.align		4
        /*0018*/ 	.word	0x00000000
	.align		4
        /*001c*/ 	.word	0xfffffffc


//--------------------- .text.triton_red_fused__to_copy_add_div_mul_pow_sum_10 --------------------------
	.section	.text.triton_red_fused__to_copy_add_div_mul_pow_sum_10,"ax",@progbits
	.sectionflags	@"SHF_BARRIERS=1"
	.align	128
        .global         triton_red_fused__to_copy_add_div_mul_pow_sum_10
        .type           triton_red_fused__to_copy_add_div_mul_pow_sum_10,@function
        .size           triton_red_fused__to_copy_add_div_mul_pow_sum_10,(.L_x_3 - triton_red_fused__to_copy_add_div_mul_pow_sum_10)
        .other          triton_red_fused__to_copy_add_div_mul_pow_sum_10,@"STO_CUDA_ENTRY STV_DEFAULT"
triton_red_fused__to_copy_add_div_mul_pow_sum_10:
.text.triton_red_fused__to_copy_add_div_mul_pow_sum_10:
[----:B------:R-:W0:Y:S02]  /*0000*/  LDC R1, c[0x0][0x28] ;  /* 0x00000a00ff017b82 */ /* 0x000e240000000800 */
[----:B------:R-:W1:Y:S01]  /*0010*/  S2R R2, SR_TID.X ;  /* 0x0000000000027919 */ /* 0x000e620000002100 */
[----:B------:R-:W2:Y:S01]  /*0020*/  S2UR UR4, SR_CTAID.X ;  /* 0x00000000000479c3 */ /* 0x000ea20000002500 */
[----:B------:R-:W-:Y:S01]  /*0030*/  UMOV UR5, 0x400 ;  /* 0x0000040000057882 */ /* 0x000fe20000000000 */
[----:B------:R-:W-:Y:S01]  /*0040*/  ULDC UR7, c[0x0][0x248] ;  /* 0x0000920000077ab9 */ /* 0x000fe20000000800 */
[----:B------:R-:W-:Y:S02]  /*0050*/  CS2R R26, SRZ ;  /* 0x00000000001a7805 */ /* 0x000fe4000001ff00 */
[----:B------:R-:W-:Y:S02]  /*0060*/  MOV R17, 0xfffffe00 ;  /* 0xfffffe0000117802 */ /* 0x000fe40000000f00 */
[----:B------:R-:W-:Y:S02]  /*0070*/  CS2R R24, SRZ ;  /* 0x0000000000187805 */ /* 0x000fe4000001ff00 */
[----:B------:R-:W-:-:S02]  /*0080*/  MOV R16, 0xffffffff ;  /* 0xffffffff00107802 */ /* 0x000fc40000000f00 */
[----:B------:R-:W-:Y:S01]  /*0090*/  CS2R R20, SRZ ;  /* 0x0000000000147805 */ /* 0x000fe2000001ff00 */
[----:B------:R-:W3:Y:S01]  /*00a0*/  S2UR UR6, SR_CgaCtaId ;  /* 0x00000000000679c3 */ /* 0x000ee20000008800 */
[----:B------:R-:W-:-:S07]  /*00b0*/  CS2R R22, SRZ ;  /* 0x0000000000167805 */ /* 0x000fce000001ff00 */
[----:B------:R-:W4:Y:S01]  /*00c0*/  LDC.64 R18, c[0x0][0x230] ;  /* 0x00008c00ff127b82 */ /* 0x000f220000000a00 */
[----:B--2---:R-:W-:Y:S01]  /*00d0*/  USHF.L.U32 UR4, UR4, 0x3, URZ ;  /* 0x0000000304047899 */ /* 0x004fe2000800063f */
[----:B-1----:R-:W-:Y:S01]  /*00e0*/  SHF.R.U32.HI R30, RZ, 0x6, R2 ;  /* 0x00000006ff1e7819 */ /* 0x002fe20000011602 */
[----:B---3--:R-:W-:Y:S01]  /*00f0*/  UPRMT UR5, UR6, 0x654, UR5 ;  /* 0x0000065406057896 */ /* 0x008fe20008000005 */
[----:B------:R-:W-:Y:S02]  /*0100*/  LOP3.LUT R7, R2, 0x1ff, RZ, 0xc0, !PT ;  /* 0x000001ff02077812 */ /* 0x000fe400078ec0ff */
[----:B------:R-:W-:Y:S02]  /*0110*/  SGXT.U32 R30, R30, 0x3 ;  /* 0x000000031e1e781a */ /* 0x000fe40000000000 */
[----:B------:R-:W-:Y:S02]  /*0120*/  SHF.L.U32 R2, R2, 0x3, RZ ;  /* 0x0000000302027819 */ /* 0x000fe400000006ff */
[----:B------:R-:W-:Y:S01]  /*0130*/  LOP3.LUT R30, R30, UR4, RZ, 0xfc, !PT ;  /* 0x000000041e1e7c12 */ /* 0x000fe2000f8efcff */
[----:B----4-:R-:W-:Y:S01]  /*0140*/  IMAD.WIDE.U32 R18, R7, 0x2, R18 ;  /* 0x0000000207127825 */ /* 0x010fe200078e0012 */
[----:B------:R-:W-:-:S02]  /*0150*/  LOP3.LUT R5, R2, 0x1f8, RZ, 0xc0, !PT ;  /* 0x000001f802057812 */ /* 0x000fc400078ec0ff */
[----:B------:R-:W-:Y:S02]  /*0160*/  LEA R28, R7, UR5, 0x2 ;  /* 0x00000005071c7c11 */ /* 0x000fe4000f8e10ff */
[----:B------:R-:W-:Y:S02]  /*0170*/  MOV R0, R18 ;  /* 0x0000001200007202 */ /* 0x000fe40000000f00 */
[----:B------:R-:W-:Y:S02]  /*0180*/  MOV R3, R19 ;  /* 0x0000001300037202 */ /* 0x000fe40000000f00 */
[----:B------:R-:W-:Y:S02]  /*0190*/  LEA R29, R5, UR5, 0x2 ;  /* 0x00000005051d7c11 */ /* 0x000fe4000f8e10ff */
[C---:B------:R-:W-:Y:S02]  /*01a0*/  LEA R2, R30.reuse, R5, 0xc ;  /* 0x000000051e027211 */ /* 0x040fe400078e60ff */
[----:B------:R-:W-:Y:S01]  /*01b0*/  ISETP.GE.AND P1, PT, R30, UR7, PT ;  /* 0x000000071e007c0c */ /* 0x000fe2000bf26270 */
[----:B------:R-:W-:-:S12]  /*01c0*/  ULDC.64 UR6, c[0x0][0x208] ;  /* 0x0000820000067ab9 */ /* 0x000fd80000000a00 */
.L_x_0:
[----:B------:R-:W1:Y:S01]  /*01d0*/  LDC.64 R32, c[0x0][0x218] ;  /* 0x00008600ff207b82 */ /* 0x000e620000000a00 */
[----:B------:R-:W-:Y:S02]  /*01e0*/  IADD3 R17, P0, R17, 0x200, RZ ;  /* 0x0000020011117810 */ /* 0x000fe40007f1e0ff */
[----:B------:R-:W-:Y:S02]  /*01f0*/  CS2R R8, SRZ ;  /* 0x0000000000087805 */ /* 0x000fe4000001ff00 */
[----:B------:R-:W-:Y:S02]  /*0200*/  CS2R R10, SRZ ;  /* 0x00000000000a7805 */ /* 0x000fe4000001ff00 */
[----:B------:R-:W-:Y:S02]  /*0210*/  CS2R R12, SRZ ;  /* 0x00000000000c7805 */ /* 0x000fe4000001ff00 */
[----:B------:R-:W-:Y:S02]  /*0220*/  LOP3.LUT R37, R2, R17, RZ, 0xfc, !PT ;  /* 0x0000001102257212 */ /* 0x000fe400078efcff */
[----:B------:R-:W-:Y:S01]  /*0230*/  CS2R R14, SRZ ;  /* 0x00000000000e7805 */ /* 0x000fe2000001ff00 */
[----:B------:R-:W2:Y:S02]  /*0240*/  LDC.64 R4, c[0x0][0x220] ;  /* 0x00008800ff047b82 */ /* 0x000ea40000000a00 */
[----:B-1----:R-:W-:-:S05]  /*0250*/  IMAD.WIDE R32, R37, 0x2, R32 ;  /* 0x0000000225207825 */ /* 0x002fca00078e0220 */
[----:B------:R-:W3:Y:S01]  /*0260*/  @!P1 LDG.E.EL.128 R8, desc[UR6][R32.64] ;  /* 0x0000000620089981 */ /* 0x000ee2000c2e1d00 */
[----:B--2---:R-:W-:-:S05]  /*0270*/  IMAD.WIDE R4, R37, 0x2, R4 ;  /* 0x0000000225047825 */ /* 0x004fca00078e0204 */
[----:B------:R-:W2:Y:S01]  /*0280*/  @!P1 LDG.E.EL.128 R12, desc[UR6][R4.64] ;  /* 0x00000006040c9981 */ /* 0x000ea2000c2e1d00 */
[----:B---3--:R-:W-:Y:S02]  /*0290*/  HADD2.F32 R6, -RZ, R10.H1_H1 ;  /* 0x3000000aff067230 */ /* 0x008fe40000004100 */
[----:B------:R-:W-:Y:S02]  /*02a0*/  HADD2.F32 R35, -RZ, R10.H0_H0 ;  /* 0x2000000aff237230 */ /* 0x000fe40000004100 */
[----:B--2---:R-:W-:Y:S02]  /*02b0*/  HADD2.F32 R7, -RZ, R14.H1_H1 ;  /* 0x3000000eff077230 */ /* 0x004fe40000004100 */
[----:B------:R-:W-:-:S03]  /*02c0*/  HADD2.F32 R10, -RZ, R14.H0_H0 ;  /* 0x2000000eff0a7230 */ /* 0x000fc60000004100 */
[----:B------:R-:W-:Y:S02]  /*02d0*/  FADD R14, R6, R7 ;  /* 0x00000007060e7221 */ /* 0x000fe40000000000 */
[----:B------:R-:W1:Y:S01]  /*02e0*/  LDC.64 R6, c[0x0][0x228] ;  /* 0x00008a00ff067b82 */ /* 0x000e620000000a00 */
[----:B------:R-:W-:Y:S02]  /*02f0*/  HADD2.F32 R36, -RZ, R11.H1_H1 ;  /* 0x3000000bff247230 */ /* 0x000fe40000004100 */
[----:B------:R-:W-:Y:S02]  /*0300*/  HADD2.F32 R11, -RZ, R11.H0_H0 ;  /* 0x2000000bff0b7230 */ /* 0x000fe40000004100 */
[----:B------:R-:W-:Y:S02]  /*0310*/  HADD2.F32 R4, -RZ, R15.H0_H0 ;  /* 0x2000000fff047230 */ /* 0x000fe40000004100 */
[----:B------:R-:W-:Y:S02]  /*0320*/  HADD2.F32 R32, -RZ, R9.H1_H1 ;  /* 0x30000009ff207230 */ /* 0x000fe40000004100 */
[----:B------:R-:W-:-:S02]  /*0330*/  HADD2.F32 R5, -RZ, R13.H1_H1 ;  /* 0x3000000dff057230 */ /* 0x000fc40000004100 */
[----:B------:R-:W-:Y:S02]  /*0340*/  HADD2.F32 R31, -RZ, R15.H1_H1 ;  /* 0x3000000fff1f7230 */ /* 0x000fe40000004100 */
[----:B------:R-:W-:Y:S01]  /*0350*/  FADD R15, R11, R4 ;  /* 0x000000040b0f7221 */ /* 0x000fe20000000000 */
[----:B------:R-:W-:Y:S02]  /*0360*/  HADD2.F32 R33, -RZ, R9.H0_H0 ;  /* 0x20000009ff217230 */ /* 0x000fe40000004100 */
[----:B------:R-:W-:Y:S01]  /*0370*/  FADD R32, R32, R5 ;  /* 0x0000000520207221 */ /* 0x000fe20000000000 */
[----:B------:R-:W-:Y:S02]  /*0380*/  HADD2.F32 R4, -RZ, R13.H0_H0 ;  /* 0x2000000dff047230 */ /* 0x000fe40000004100 */
[----:B------:R-:W-:Y:S02]  /*0390*/  HADD2.F32 R34, -RZ, R8.H1_H1 ;  /* 0x30000008ff227230 */ /* 0x000fe40000004100 */
[----:B------:R-:W-:-:S02]  /*03a0*/  HADD2.F32 R5, -RZ, R12.H1_H1 ;  /* 0x3000000cff057230 */ /* 0x000fc40000004100 */
[----:B------:R-:W-:Y:S01]  /*03b0*/  FADD R35, R35, R10 ;  /* 0x0000000a23237221 */ /* 0x000fe20000000000 */
[----:B------:R-:W-:Y:S02]  /*03c0*/  FADD R33, R33, R4 ;  /* 0x0000000421217221 */ /* 0x000fe40000000000 */
[----:B------:R-:W-:Y:S01]  /*03d0*/  FADD R34, R34, R5 ;  /* 0x0000000522227221 */ /* 0x000fe20000000000 */
[----:B-1----:R-:W-:Y:S01]  /*03e0*/  IMAD.WIDE R10, R37, 0x2, R6 ;  /* 0x00000002250a7825 */ /* 0x002fe200078e0206 */
[----:B------:R-:W-:Y:S02]  /*03f0*/  CS2R R4, SRZ ;  /* 0x0000000000047805 */ /* 0x000fe4000001ff00 */
[----:B------:R-:W-:-:S06]  /*0400*/  CS2R R6, SRZ ;  /* 0x0000000000067805 */ /* 0x000fcc000001ff00 */
[----:B------:R1:W2:Y:S01]  /*0410*/  @!P1 LDG.E.EL.128 R4, desc[UR6][R10.64] ;  /* 0x000000060a049981 */ /* 0x0002a2000c2e1d00 */
[----:B------:R-:W-:Y:S01]  /*0420*/  FADD R36, R36, R31 ;  /* 0x0000001f24247221 */ /* 0x000fe20000000000 */
[----:B------:R-:W-:Y:S02]  /*0430*/  HADD2.F32 R31, -RZ, R8.H0_H0 ;  /* 0x20000008ff1f7230 */ /* 0x000fe40000004100 */
[----:B------:R-:W-:Y:S01]  /*0440*/  HADD2.F32 R12, -RZ, R12.H0_H0 ;  /* 0x2000000cff0c7230 */ /* 0x000fe20000004100 */
[----:B------:R-:W3:Y:S04]  /*0450*/  LDC.64 R8, c[0x0][0x238] ;  /* 0x00008e00ff087b82 */ /* 0x000ee80000000a00 */
[----:B------:R-:W-:Y:S01]  /*0460*/  FADD R31, R31, R12 ;  /* 0x0000000c1f1f7221 */ /* 0x000fe20000000000 */
[----:B-1----:R-:W-:Y:S01]  /*0470*/  CS2R R10, SRZ ;  /* 0x00000000000a7805 */ /* 0x002fe2000001ff00 */
[----:B--2---:R-:W-:-:S05]  /*0480*/  HADD2.F32 R12, -RZ, R5.H0_H0 ;  /* 0x20000005ff0c7230 */ /* 0x004fca0000004100 */
[----:B------:R-:W-:Y:S01]  /*0490*/  FADD R33, R12, R33 ;  /* 0x000000210c217221 */ /* 0x000fe20000000000 */
[----:B------:R-:W-:-:S05]  /*04a0*/  HADD2.F32 R12, -RZ, R4.H0_H0 ;  /* 0x20000004ff0c7230 */ /* 0x000fca0000004100 */
[----:B------:R-:W-:Y:S02]  /*04b0*/  FADD R31, R12, R31 ;  /* 0x0000001f0c1f7221 */ /* 0x000fe40000000000 */
[----:B------:R1:W2:Y:S01]  /*04c0*/  LDG.E.EL.U16 R12, desc[UR6][R18.64] ;  /* 0x00000006120c7981 */ /* 0x0002a2000c2e1500 */
[----:B------:R-:W-:-:S05]  /*04d0*/  HADD2.F32 R5, -RZ, R5.H1_H1 ;  /* 0x30000005ff057230 */ /* 0x000fca0000004100 */
[----:B------:R-:W-:Y:S01]  /*04e0*/  FADD R32, R5, R32 ;  /* 0x0000002005207221 */ /* 0x000fe20000000000 */
[----:B------:R-:W-:Y:S02]  /*04f0*/  HADD2.F32 R5, -RZ, R4.H1_H1 ;  /* 0x30000004ff057230 */ /* 0x000fe40000004100 */
[----:B------:R-:W-:-:S03]  /*0500*/  HADD2.F32 R4, -RZ, R6.H0_H0 ;  /* 0x20000006ff047230 */ /* 0x000fc60000004100 */
[----:B------:R-:W-:Y:S02]  /*0510*/  FADD R34, R5, R34 ;  /* 0x0000002205227221 */ /* 0x000fe40000000000 */
[----:B------:R-:W-:Y:S01]  /*0520*/  FADD R35, R4, R35 ;  /* 0x0000002304237221 */ /* 0x000fe20000000000 */
[----:B---3--:R-:W-:Y:S01]  /*0530*/  IMAD.WIDE R4, R37, 0x2, R8 ;  /* 0x0000000225047825 */ /* 0x008fe200078e0208 */
[----:B------:R-:W-:-:S06]  /*0540*/  CS2R R8, SRZ ;  /* 0x0000000000087805 */ /* 0x000fcc000001ff00 */
[----:B------:R3:W4:Y:S01]  /*0550*/  @!P1 LDG.E.EL.128 R8, desc[UR6][R4.64] ;  /* 0x0000000604089981 */ /* 0x000722000c2e1d00 */
[----:B------:R-:W-:Y:S02]  /*0560*/  HADD2.F32 R37, -RZ, R6.H1_H1 ;  /* 0x30000006ff257230 */ /* 0x000fe40000004100 */
[----:B------:R-:W-:Y:S02]  /*0570*/  HADD2.F32 R6, -RZ, R7.H0_H0 ;  /* 0x20000007ff067230 */ /* 0x000fe40000004100 */
[----:B------:R-:W-:-:S03]  /*0580*/  HADD2.F32 R7, -RZ, R7.H1_H1 ;  /* 0x30000007ff077230 */ /* 0x000fc60000004100 */
[----:B------:R-:W-:Y:S02]  /*0590*/  FADD R15, R6, R15 ;  /* 0x0000000f060f7221 */ /* 0x000fe40000000000 */
[----:B------:R-:W-:Y:S01]  /*05a0*/  FADD R36, R7, R36 ;  /* 0x0000002407247221 */ /* 0x000fe20000000000 */
[----:B------:R-:W-:Y:S01]  /*05b0*/  BAR.SYNC.DEFER_BLOCKING 0x0 ;  /* 0x0000000000007b1d */ /* 0x000fe20000010000 */
[----:B------:R-:W-:Y:S01]  /*05c0*/  FADD R37, R37, R14 ;  /* 0x0000000e25257221 */ /* 0x000fe20000000000 */
[----:B------:R-:W-:Y:S02]  /*05d0*/  IADD3.X R16, RZ, R16, RZ, P0, !PT ;  /* 0x00000010ff107210 */ /* 0x000fe400007fe4ff */
[----:B------:R-:W-:-:S04]  /*05e0*/  ISETP.GE.U32.AND P0, PT, R17, 0xe00, PT ;  /* 0x00000e001100780c */ /* 0x000fc80003f06070 */
[----:B------:R-:W-:Y:S02]  /*05f0*/  ISETP.GE.U32.AND.EX P0, PT, R16, RZ, PT, P0 ;  /* 0x000000ff1000720c */ /* 0x000fe40003f06100 */
[----:B-1----:R-:W-:-:S04]  /*0600*/  IADD3 R18, P2, R18, 0x400, RZ ;  /* 0x0000040012127810 */ /* 0x002fc80007f5e0ff */
[----:B------:R-:W-:Y:S01]  /*0610*/  IADD3.X R19, RZ, R19, RZ, P2, !PT ;  /* 0x00000013ff137210 */ /* 0x000fe200017fe4ff */
[----:B--2---:R-:W-:-:S05]  /*0620*/  HADD2.F32 R13, -RZ, R12.H0_H0 ;  /* 0x2000000cff0d7230 */ /* 0x004fca0000004100 */
[----:B------:R-:W-:Y:S01]  /*0630*/  STS [R28], R13 ;  /* 0x0000000d1c007388 */ /* 0x000fe20000000800 */
[----:B------:R-:W-:Y:S06]  /*0640*/  BAR.SYNC.DEFER_BLOCKING 0x0 ;  /* 0x0000000000007b1d */ /* 0x000fec0000010000 */
[----:B---3--:R-:W1:Y:S02]  /*0650*/  LDS.128 R4, [R29+0x10] ;  /* 0x000010001d047984 */ /* 0x008e640000000c00 */
[----:B-1----:R-:W-:Y:S01]  /*0660*/  FMUL R15, R15, R6 ;  /* 0x000000060f0f7220 */ /* 0x002fe20000400000 */
[----:B----4-:R-:W-:-:S02]  /*0670*/  HADD2.F32 R6, -RZ, R11.H1_H1 ;  /* 0x3000000bff067230 */ /* 0x010fc40000004100 */
[----:B------:R-:W-:-:S05]  /*0680*/  HADD2.F32 R11, -RZ, R11.H0_H0 ;  /* 0x2000000bff0b7230 */ /* 0x000fca0000004100 */
[----:B------:R-:W-:Y:S02]  /*0690*/  @!P1 FFMA R22, R11, R15, R22 ;  /* 0x0000000f0b169223 */ /* 0x000fe40000000016 */
[----:B------:R-:W1:Y:S01]  /*06a0*/  LDS.128 R12, [R29] ;  /* 0x000000001d0c7984 */ /* 0x000e620000000c00 */
[----:B------:R-:W-:Y:S01]  /*06b0*/  FMUL R37, R37, R5 ;  /* 0x0000000525257220 */ /* 0x000fe20000400000 */
[----:B------:R-:W-:Y:S01]  /*06c0*/  FMUL R35, R35, R4 ;  /* 0x0000000423237220 */ /* 0x000fe20000400000 */
[----:B------:R-:W-:Y:S01]  /*06d0*/  FMUL R7, R36, R7 ;  /* 0x0000000724077220 */ /* 0x000fe20000400000 */
[----:B------:R-:W-:Y:S02]  /*06e0*/  HADD2.F32 R4, -RZ, R10.H1_H1 ;  /* 0x3000000aff047230 */ /* 0x000fe40000004100 */
[----:B------:R-:W-:Y:S02]  /*06f0*/  HADD2.F32 R5, -RZ, R10.H0_H0 ;  /* 0x2000000aff057230 */ /* 0x000fe40000004100 */
[----:B------:R-:W-:Y:S01]  /*0700*/  @!P1 FFMA R23, R6, R7, R23 ;  /* 0x0000000706179223 */ /* 0x000fe20000000017 */
[----:B------:R-:W-:-:S02]  /*0710*/  HADD2.F32 R7, -RZ, R8.H1_H1 ;  /* 0x30000008ff077230 */ /* 0x000fc40000004100 */
[----:B------:R-:W-:Y:S01]  /*0720*/  @!P1 FFMA R21, R4, R37, R21 ;  /* 0x0000002504159223 */ /* 0x000fe20000000015 */
[----:B------:R-:W-:Y:S02]  /*0730*/  HADD2.F32 R4, -RZ, R9.H0_H0 ;  /* 0x20000009ff047230 */ /* 0x000fe40000004100 */
[----:B------:R-:W-:Y:S01]  /*0740*/  @!P1 FFMA R20, R5, R35, R20 ;  /* 0x0000002305149223 */ /* 0x000fe20000000014 */
[----:B------:R-:W-:Y:S02]  /*0750*/  HADD2.F32 R5, -RZ, R9.H1_H1 ;  /* 0x30000009ff057230 */ /* 0x000fe40000004100 */
[----:B------:R-:W-:Y:S02]  /*0760*/  HADD2.F32 R8, -RZ, R8.H0_H0 ;  /* 0x20000008ff087230 */ /* 0x000fe40000004100 */
[----:B-1----:R-:W-:Y:S01]  /*0770*/  FMUL R15, R32, R15 ;  /* 0x0000000f200f7220 */ /* 0x002fe20000400000 */
[----:B------:R-:W-:Y:S01]  /*0780*/  FMUL R14, R33, R14 ;  /* 0x0000000e210e7220 */ /* 0x000fe20000400000 */
[----:B------:R-:W-:Y:S01]  /*0790*/  FMUL R13, R34, R13 ;  /* 0x0000000d220d7220 */ /* 0x000fe20000400000 */
[----:B------:R-:W-:Y:S01]  /*07a0*/  FMUL R12, R31, R12 ;  /* 0x0000000c1f0c7220 */ /* 0x000fe20000400000 */
[----:B------:R-:W-:Y:S01]  /*07b0*/  @!P1 FFMA R24, R5, R15, R24 ;  /* 0x0000000f05189223 */ /* 0x000fe20000000018 */
[----:B------:R-:W-:Y:S01]  /*07c0*/  @!P1 FFMA R25, R4, R14, R25 ;  /* 0x0000000e04199223 */ /* 0x000fe20000000019 */
[----:B------:R-:W-:Y:S01]  /*07d0*/  @!P1 FFMA R26, R7, R13, R26 ;  /* 0x0000000d071a9223 */ /* 0x000fe2000000001a */
[----:B------:R-:W-:Y:S01]  /*07e0*/  @!P1 FFMA R27, R8, R12, R27 ;  /* 0x0000000c081b9223 */ /* 0x000fe2000000001b */
[----:B------:R-:W-:Y:S06]  /*07f0*/  @!P0 BRA `(.L_x_0) ;  /* 0xfffffff800748947 */ /* 0x000fec000383ffff */
[----:B------:R-:W-:Y:S01]  /*0800*/  FADD R26, R27, R26 ;  /* 0x0000001a1b1a7221 */ /* 0x000fe20000000000 */
[----:B------:R-:W1:Y:S01]  /*0810*/  S2R R12, SR_TID.X ;  /* 0x00000000000c7919 */ /* 0x000e620000002100 */
[----:B------:R-:W2:Y:S01]  /*0820*/  S2UR UR4, SR_CgaCtaId ;  /* 0x00000000000479c3 */ /* 0x000ea20000008800 */
[----:B------:R-:W-:Y:S01]  /*0830*/  UMOV UR5, 0x400 ;  /* 0x0000040000057882 */ /* 0x000fe20000000000 */
[----:B------:R-:W-:-:S06]  /*0840*/  FADD R25, R25, R26 ;  /* 0x0000001a19197221 */ /* 0x000fcc0000000000 */
[----:B------:R-:W-:Y:S01]  /*0850*/  BAR.SYNC.DEFER_BLOCKING 0x0 ;  /* 0x0000000000007b1d */ /* 0x000fe20000010000 */
[----:B------:R-:W-:Y:S01]  /*0860*/  HFMA2.MMA R32, -RZ, RZ, 0, 0 ;  /* 0x00000000ff207435 */ /* 0x000fe200000001ff */
[----:B------:R-:W-:-:S04]  /*0870*/  FADD R25, R24, R25 ;  /* 0x0000001918197221 */ /* 0x000fc80000000000 */
[----:B------:R-:W-:-:S04]  /*0880*/  FADD R20, R20, R25 ;  /* 0x0000001914147221 */ /* 0x000fc80000000000 */
[----:B------:R-:W-:-:S04]  /*0890*/  FADD R21, R21, R20 ;  /* 0x0000001415157221 */ /* 0x000fc80000000000 */
[----:B------:R-:W-:-:S04]  /*08a0*/  FADD R22, R22, R21 ;  /* 0x0000001516167221 */ /* 0x000fc80000000000 */
[----:B------:R-:W-:Y:S01]  /*08b0*/  FADD R22, R23, R22 ;  /* 0x0000001617167221 */ /* 0x000fe20000000000 */
[----:B--2---:R-:W-:-:S04]  /*08c0*/  UPRMT UR4, UR4, 0x654, UR5 ;  /* 0x0000065404047896 */ /* 0x004fc80008000005 */
[----:B------:R-:W2:Y:S01]  /*08d0*/  SHFL.BFLY PT, R5, R22, 0x10, 0x1f ;  /* 0x0e001f0016057f89 */ /* 0x000ea200000e0000 */
[----:B-1----:R-:W-:Y:S02]  /*08e0*/  SHF.R.U32.HI R8, RZ, 0x6, R12 ;  /* 0x00000006ff087819 */ /* 0x002fe4000001160c */
[C---:B------:R-:W-:Y:S02]  /*08f0*/  LOP3.LUT P0, RZ, R12.reuse, 0x1f, RZ, 0xc0, !PT ;  /* 0x0000001f0cff7812 */ /* 0x040fe4000780c0ff */
[C---:B------:R-:W-:Y:S02]  /*0900*/  ISETP.GE.AND P2, PT, R12.reuse, 0x10, PT ;  /* 0x000000100c00780c */ /* 0x040fe40003f46270 */
[----:B------:R-:W-:Y:S01]  /*0910*/  LOP3.LUT R11, R12, 0x1, RZ, 0xc0, !PT ;  /* 0x000000010c0b7812 */ /* 0x000fe200078ec0ff */
[----:B--2---:R-:W-:-:S05]  /*0920*/  FADD R5, R22, R5 ;  /* 0x0000000516057221 */ /* 0x004fca0000000000 */
[----:B------:R-:W1:Y:S02]  /*0930*/  SHFL.BFLY PT, R4, R5, 0x8, 0x1f ;  /* 0x0d001f0005047f89 */ /* 0x000e6400000e0000 */
[----:B-1----:R-:W-:Y:S01]  /*0940*/  FADD R4, R5, R4 ;  /* 0x0000000405047221 */ /* 0x002fe20000000000 */
[----:B------:R-:W-:-:S04]  /*0950*/  SGXT.U32 R5, R8, 0x3 ;  /* 0x000000030805781a */ /* 0x000fc80000000000 */
[----:B------:R-:W1:Y:S02]  /*0960*/  SHFL.BFLY PT, R7, R4, 0x4, 0x1f ;  /* 0x0c801f0004077f89 */ /* 0x000e6400000e0000 */
[----:B-1----:R-:W-:Y:S01]  /*0970*/  FADD R7, R4, R7 ;  /* 0x0000000704077221 */ /* 0x002fe20000000000 */
[----:B------:R-:W-:-:S04]  /*0980*/  SHF.R.U32.HI R4, RZ, 0x3, R12 ;  /* 0x00000003ff047819 */ /* 0x000fc8000001160c */
[----:B------:R-:W1:Y:S02]  /*0990*/  SHFL.BFLY PT, R6, R7, 0x2, 0x1f ;  /* 0x0c401f0007067f89 */ /* 0x000e6400000e0000 */
[----:B-1----:R-:W-:Y:S01]  /*09a0*/  FADD R6, R7, R6 ;  /* 0x0000000607067221 */ /* 0x002fe20000000000 */
[----:B------:R-:W-:-:S04]  /*09b0*/  SHF.L.U32 R7, R5, 0x3, RZ ;  /* 0x0000000305077819 */ /* 0x000fc800000006ff */
[----:B------:R-:W1:Y:S01]  /*09c0*/  SHFL.BFLY PT, R9, R6, 0x1, 0x1f ;  /* 0x0c201f0006097f89 */ /* 0x000e6200000e0000 */
[----:B------:R-:W-:Y:S02]  /*09d0*/  LOP3.LUT R8, R7, 0x4, R4, 0xf8, !PT ;  /* 0x0000000407087812 */ /* 0x000fe400078ef804 */
[----:B------:R-:W2:Y:S01]  /*09e0*/  LDC.64 R4, c[0x0][0x240] ;  /* 0x00009000ff047b82 */ /* 0x000ea20000000a00 */
[----:B-1----:R-:W-:Y:S01]  /*09f0*/  FADD R13, R6, R9 ;  /* 0x00000009060d7221 */ /* 0x002fe20000000000 */
[----:B------:R-:W-:Y:S01]  /*0a00*/  LEA R6, R12, UR4, 0x2 ;  /* 0x000000040c067c11 */ /* 0x000fe2000f8e10ff */
[----:B--2---:R-:W-:-:S03]  /*0a10*/  IMAD.WIDE R4, R30, 0x4, R4 ;  /* 0x000000041e047825 */ /* 0x004fc600078e0204 */
[----:B------:R-:W-:Y:S02]  /*0a20*/  @!P0 STS [R8+UR4], R13 ;  /* 0x0000000d08008988 */ /* 0x000fe40008000804 */
[----:B------:R-:W-:Y:S01]  /*0a30*/  BAR.SYNC.DEFER_BLOCKING 0x0 ;  /* 0x0000000000007b1d */ /* 0x000fe20000010000 */
[----:B------:R-:W-:-:S04]  /*0a40*/  ISETP.NE.U32.AND P0, PT, R11, 0x1, PT ;  /* 0x000000010b00780c */ /* 0x000fc80003f05070 */
[----:B------:R-:W-:Y:S01]  /*0a50*/  ISETP.LT.AND P0, PT, R12, 0x10, P0 ;  /* 0x000000100c00780c */ /* 0x000fe20000701270 */
[----:B------:R-:W1:Y:S04]  /*0a60*/  @!P2 LDS R10, [R6] ;  /* 0x00000000060aa984 */ /* 0x000e680000000800 */
[----:B-1----:R-:W1:Y:S02]  /*0a70*/  SHFL.BFLY PT, R9, R10, 0x1, 0x1f ;  /* 0x0c201f000a097f89 */ /* 0x002e6400000e0000 */
[----:B-1----:R-:W-:-:S06]  /*0a80*/  FADD R9, R10, R9 ;  /* 0x000000090a097221 */ /* 0x002fcc0000000000 */
[----:B------:R-:W-:Y:S01]  /*0a90*/  @P0 STS [R6], R9 ;  /* 0x0000000906000388 */ /* 0x000fe20000000800 */
[----:B------:R-:W-:Y:S06]  /*0aa0*/  BAR.SYNC.DEFER_BLOCKING 0x0 ;  /* 0x0000000000007b1d */ /* 0x000fec0000010000 */
[----:B------:R-:W2:Y:S01]  /*0ab0*/  @!P1 LDG.E.EL R32, desc[UR6][R4.64] ;  /* 0x0000000604209981 */ /* 0x000ea2000c2e1900 */
[----:B------:R-:W-:Y:S02]  /*0ac0*/  MOV R33, 0xfffffe00 ;  /* 0xfffffe0000217802 */ /* 0x000fe40000000f00 */
[----:B------:R-:W-:Y:S01]  /*0ad0*/  MOV R31, 0xffffffff ;  /* 0xffffffff001f7802 */ /* 0x000fe20000000f00 */
[----:B------:R-:W1:Y:S02]  /*0ae0*/  LDS R7, [R7+UR4] ;  /* 0x0000000407077984 */ /* 0x000e640008000800 */
[----:B-1----:R-:W-:Y:S01]  /*0af0*/  FMUL R8, R7, -0.5 ;  /* 0xbf00000007087820 */ /* 0x002fe20000400000 */
[----:B--2---:R-:W-:-:S04]  /*0b00*/  FMUL R11, R32, R32 ;  /* 0x00000020200b7220 */ /* 0x004fc80000400000 */
[----:B------:R-:W-:-:S04]  /*0b10*/  FMUL R11, R11, R32 ;  /* 0x000000200b0b7220 */ /* 0x000fc80000400000 */
[----:B------:R-:W-:-:S04]  /*0b20*/  FMUL R8, R8, R11 ;  /* 0x0000000b08087220 */ /* 0x000fc80000400000 */
[----:B------:R-:W-:-:S07]  /*0b30*/  FMUL R30, R8, 0.000244140625 ;  /* 0x39800000081e7820 */ /* 0x000fce0000400000 */
.L_x_1:
[----:B------:R-:W1:Y:S01]  /*0b40*/  LDC.64 R18, c[0x0][0x218] ;  /* 0x00008600ff127b82 */ /* 0x000e620000000a00 */
[----:B------:R-:W-:Y:S02]  /*0b50*/  IADD3 R33, P0, R33, 0x200, RZ ;  /* 0x0000020021217810 */ /* 0x000fe40007f1e0ff */
[----:B0-----:R-:W-:Y:S02]  /*0b60*/  CS2R R4, SRZ ;  /* 0x0000000000047805 */ /* 0x001fe4000001ff00 */
[----:B------:R-:W-:Y:S02]  /*0b70*/  CS2R R6, SRZ ;  /* 0x0000000000067805 */ /* 0x000fe4000001ff00 */
[----:B------:R-:W-:Y:S02]  /*0b80*/  CS2R R8, SRZ ;  /* 0x0000000000087805 */ /* 0x000fe4000001ff00 */
[----:B------:R-:W-:Y:S02]  /*0b90*/  LOP3.LUT R23, R2, R33, RZ, 0xfc, !PT ;  /* 0x0000002102177212 */ /* 0x000fe400078efcff */
[----:B------:R-:W-:Y:S01]  /*0ba0*/  CS2R R10, SRZ ;  /* 0x00000000000a7805 */ /* 0x000fe2000001ff00 */
[----:B------:R-:W0:Y:S08]  /*0bb0*/  LDC.64 R12, c[0x0][0x220] ;  /* 0x00008800ff0c7b82 */ /* 0x000e300000000a00 */
[----:B------:R-:W2:Y:S01]  /*0bc0*/  LDC.64 R16, c[0x0][0x228] ;  /* 0x00008a00ff107b82 */ /* 0x000ea20000000a00 */
[----:B-1----:R-:W-:Y:S01]  /*0bd0*/  IMAD.WIDE R18, R23, 0x2, R18 ;  /* 0x0000000217127825 */ /* 0x002fe200078e0212 */
[----:B------:R-:W-:-:S02]  /*0be0*/  CS2R R14, SRZ ;  /* 0x00000000000e7805 */ /* 0x000fc4000001ff00 */
[----:B------:R-:W-:-:S04]  /*0bf0*/  MOV R24, R0 ;  /* 0x0000000000187202 */ /* 0x000fc80000000f00 */
[----:B------:R-:W1:Y:S01]  /*0c00*/  LDC.64 R20, c[0x0][0x238] ;  /* 0x00008e00ff147b82 */ /* 0x000e620000000a00 */
[----:B------:R3:W4:Y:S01]  /*0c10*/  @!P1 LDG.E.EF.128 R4, desc[UR6][R18.64] ;  /* 0x0000000612049981 */ /* 0x000722000c0e1d00 */
[----:B0-----:R-:W-:Y:S01]  /*0c20*/  IMAD.WIDE R26, R23, 0x2, R12 ;  /* 0x00000002171a7825 */ /* 0x001fe200078e020c */
[----:B------:R-:W-:Y:S02]  /*0c30*/  CS2R R12, SRZ ;  /* 0x00000000000c7805 */ /* 0x000fe4000001ff00 */
[----:B------:R-:W-:-:S03]  /*0c40*/  MOV R25, R3 ;  /* 0x0000000300197202 */ /* 0x000fc60000000f00 */
[----:B------:R-:W0:Y:S01]  /*0c50*/  LDC.64 R34, c[0x0][0x210] ;  /* 0x00008400ff227b82 */ /* 0x000e220000000a00 */
[----:B------:R1:W5:Y:S01]  /*0c60*/  @!P1 LDG.E.EF.128 R8, desc[UR6][R26.64] ;  /* 0x000000061a089981 */ /* 0x000362000c0e1d00 */
[----:B--2---:R-:W-:-:S03]  /*0c70*/  IMAD.WIDE R36, R23, 0x2, R16 ;  /* 0x0000000217247825 */ /* 0x004fc600078e0210 */
[----:B------:R4:W2:Y:S04]  /*0c80*/  LDG.E.EL.U16 R24, desc[UR6][R24.64] ;  /* 0x0000000618187981 */ /* 0x0008a8000c2e1500 */
[----:B------:R5:W2:Y:S01]  /*0c90*/  @!P1 LDG.E.EF.128 R12, desc[UR6][R36.64] ;  /* 0x00000006240c9981 */ /* 0x000aa2000c0e1d00 */
[----:B------:R-:W-:Y:S02]  /*0ca0*/  CS2R R16, SRZ ;  /* 0x0000000000107805 */ /* 0x000fe4000001ff00 */
[----:B---3--:R-:W-:Y:S01]  /*0cb0*/  CS2R R18, SRZ ;  /* 0x0000000000127805 */ /* 0x008fe2000001ff00 */
[----:B-1----:R-:W-:-:S05]  /*0cc0*/  IMAD.WIDE R26, R23, 0x2, R20 ;  /* 0x00000002171a7825 */ /* 0x002fca00078e0214 */
[----:B------:R2:W3:Y:S01]  /*0cd0*/  @!P1 LDG.E.EF.128 R16, desc[UR6][R26.64] ;  /* 0x000000061a109981 */ /* 0x0004e2000c0e1d00 */
[----:B------:R-:W-:Y:S01]  /*0ce0*/  CS2R R20, SRZ ;  /* 0x0000000000147805 */ /* 0x000fe2000001ff00 */
[----:B0-----:R-:W-:Y:S01]  /*0cf0*/  IMAD.WIDE R34, R23, 0x2, R34 ;  /* 0x0000000217227825 */ /* 0x001fe200078e0222 */
[----:B------:R-:W-:-:S06]  /*0d00*/  CS2R R22, SRZ ;  /* 0x0000000000167805 */ /* 0x000fcc000001ff00 */
[----:B------:R-:W3:Y:S01]  /*0d10*/  @!P1 LDG.E.EF.128 R20, desc[UR6][R34.64] ;  /* 0x0000000622149981 */ /* 0x000ee2000c0e1d00 */
[----:B------:R-:W-:Y:S01]  /*0d20*/  IADD3.X R31, RZ, R31, RZ, P0, !PT ;  /* 0x0000001fff1f7210 */ /* 0x000fe200007fe4ff */
[----:B------:R-:W-:Y:S01]  /*0d30*/  BAR.SYNC.DEFER_BLOCKING 0x0 ;  /* 0x0000000000007b1d */ /* 0x000fe20000010000 */
[----:B------:R-:W-:-:S04]  /*0d40*/  ISETP.GE.U32.AND P0, PT, R33, 0xe00, PT ;  /* 0x00000e002100780c */ /* 0x000fc80003f06070 */
[----:B------:R-:W-:Y:S02]  /*0d50*/  ISETP.GE.U32.AND.EX P0, PT, R31, RZ, PT, P0 ;  /* 0x000000ff1f00720c */ /* 0x000fe40003f06100 */
[----:B------:R-:W-:-:S04]  /*0d60*/  IADD3 R0, P2, R0, 0x400, RZ ;  /* 0x0000040000007810 */ /* 0x000fc80007f5e0ff */
[----:B------:R-:W-:Y:S01]  /*0d70*/  IADD3.X R3, RZ, R3, RZ, P2, !PT ;  /* 0x00000003ff037210 */ /* 0x000fe200017fe4ff */
[----:B----4-:R-:W-:Y:S02]  /*0d80*/  HADD2.F32 R25, -RZ, R4.H0_H0 ;  /* 0x20000004ff197230 */ /* 0x010fe40000004100 */
[----:B------:R-:W-:Y:S02]  /*0d90*/  HADD2.F32 R4, -RZ, R4.H1_H1 ;  /* 0x30000004ff047230 */ /* 0x000fe40000004100 */
[----:B-----5:R-:W-:Y:S02]  /*0da0*/  HADD2.F32 R37, -RZ, R8.H1_H1 ;  /* 0x30000008ff257230 */ /* 0x020fe40000004100 */
[----:B------:R-:W-:-:S03]  /*0db0*/  HADD2.F32 R36, -RZ, R8.H0_H0 ;  /* 0x20000008ff247230 */ /* 0x000fc60000004100 */
[----:B------:R-:W-:Y:S01]  /*0dc0*/  FADD R8, R4, R37 ;  /* 0x0000002504087221 */ /* 0x000fe20000000000 */
[----:B------:R-:W-:Y:S02]  /*0dd0*/  HADD2.F32 R4, -RZ, R5.H1_H1 ;  /* 0x30000005ff047230 */ /* 0x000fe40000004100 */
[----:B------:R-:W-:Y:S01]  /*0de0*/  FADD R25, R25, R36 ;  /* 0x0000002419197221 */ /* 0x000fe20000000000 */
[----:B------:R-:W-:Y:S02]  /*0df0*/  HADD2.F32 R5, -RZ, R5.H0_H0 ;  /* 0x20000005ff057230 */ /* 0x000fe40000004100 */
[----:B------:R-:W-:Y:S02]  /*0e00*/  HADD2.F32 R36, -RZ, R9.H0_H0 ;  /* 0x20000009ff247230 */ /* 0x000fe40000004100 */
[----:B--2---:R-:W-:-:S03]  /*0e10*/  HADD2.F32 R26, -RZ, R12.H0_H0 ;  /* 0x2000000cff1a7230 */ /* 0x004fc60000004100 */
[----:B------:R-:W-:Y:S02]  /*0e20*/  FADD R36, R5, R36 ;  /* 0x0000002405247221 */ /* 0x000fe40000000000 */
[----:B------:R-:W-:Y:S01]  /*0e30*/  FADD R5, R26, R25 ;  /* 0x000000191a057221 */ /* 0x000fe20000000000 */
[----:B------:R-:W-:-:S05]  /*0e40*/  HADD2.F32 R25, -RZ, R24.H0_H0 ;  /* 0x20000018ff197230 */ /* 0x000fca0000004100 */
[----:B------:R-:W-:Y:S01]  /*0e50*/  STS [R28], R25 ;  /* 0x000000191c007388 */ /* 0x000fe20000000800 */
[----:B------:R-:W-:-:S05]  /*0e60*/  HADD2.F32 R27, -RZ, R9.H1_H1 ;  /* 0x30000009ff1b7230 */ /* 0x000fca0000004100 */
[----:B------:R-:W-:Y:S01]  /*0e70*/  FADD R4, R4, R27 ;  /* 0x0000001b04047221 */ /* 0x000fe20000000000 */
[----:B------:R-:W-:Y:S01]  /*0e80*/  BAR.SYNC.DEFER_BLOCKING 0x0 ;  /* 0x0000000000007b1d */ /* 0x000fe20000010000 */
[----:B------:R-:W-:-:S05]  /*0e90*/  HADD2.F32 R9, -RZ, R12.H1_H1 ;  /* 0x3000000cff097230 */ /* 0x000fca0000004100 */
[----:B------:R-:W-:Y:S01]  /*0ea0*/  FADD R8, R9, R8 ;  /* 0x0000000809087221 */ /* 0x000fe20000000000 */
[----:B------:R-:W-:Y:S01]  /*0eb0*/  HADD2.F32 R9, -RZ, R13.H0_H0 ;  /* 0x2000000dff097230 */ /* 0x000fe20000004100 */
[----:B------:R-:W0:Y:S04]  /*0ec0*/  LDS.128 R24, [R29] ;  /* 0x000000001d187984 */ /* 0x000e280000000c00 */
[----:B------:R-:W-:Y:S01]  /*0ed0*/  FADD R9, R9, R36 ;  /* 0x0000002409097221 */ /* 0x000fe20000000000 */
[----:B------:R-:W-:Y:S02]  /*0ee0*/  HADD2.F32 R12, -RZ, R6.H0_H0 ;  /* 0x20000006ff0c7230 */ /* 0x000fe40000004100 */
[----:B------:R-:W-:Y:S02]  /*0ef0*/  HADD2.F32 R6, -RZ, R6.H1_H1 ;  /* 0x30000006ff067230 */ /* 0x000fe40000004100 */
[----:B------:R-:W-:-:S02]  /*0f00*/  HADD2.F32 R36, -RZ, R10.H1_H1 ;  /* 0x3000000aff247230 */ /* 0x000fc40000004100 */
[----:B------:R-:W-:-:S03]  /*0f10*/  HADD2.F32 R37, -RZ, R10.H0_H0 ;  /* 0x2000000aff257230 */ /* 0x000fc60000004100 */
[----:B------:R-:W-:Y:S01]  /*0f20*/  FADD R6, R6, R36 ;  /* 0x0000002406067221 */ /* 0x000fe20000000000 */
[----:B------:R-:W-:Y:S02]  /*0f30*/  HADD2.F32 R36, -RZ, R11.H1_H1 ;  /* 0x3000000bff247230 */ /* 0x000fe40000004100 */
[----:B------:R-:W-:Y:S01]  /*0f40*/  FADD R10, R12, R37 ;  /* 0x000000250c0a7221 */ /* 0x000fe20000000000 */
[----:B------:R-:W-:Y:S02]  /*0f50*/  HADD2.F32 R12, -RZ, R7.H0_H0 ;  /* 0x20000007ff0c7230 */ /* 0x000fe40000004100 */
[----:B------:R-:W-:Y:S02]  /*0f60*/  HADD2.F32 R11, -RZ, R11.H0_H0 ;  /* 0x2000000bff0b7230 */ /* 0x000fe40000004100 */
[----:B------:R-:W-:Y:S02]  /*0f70*/  HADD2.F32 R13, -RZ, R13.H1_H1 ;  /* 0x3000000dff0d7230 */ /* 0x000fe40000004100 */
[----:B------:R-:W-:-:S02]  /*0f80*/  HADD2.F32 R7, -RZ, R7.H1_H1 ;  /* 0x30000007ff077230 */ /* 0x000fc40000004100 */
[----:B------:R-:W-:Y:S01]  /*0f90*/  FADD R12, R12, R11 ;  /* 0x0000000b0c0c7221 */ /* 0x000fe20000000000 */
[----:B------:R-:W-:Y:S02]  /*0fa0*/  HADD2.F32 R11, -RZ, R14.H0_H0 ;  /* 0x2000000eff0b7230 */ /* 0x000fe40000004100 */
[----:B------:R-:W-:Y:S01]  /*0fb0*/  FADD R4, R13, R4 ;  /* 0x000000040d047221 */ /* 0x000fe20000000000 */
[----:B------:R-:W-:Y:S02]  /*0fc0*/  HADD2.F32 R13, -RZ, R14.H1_H1 ;  /* 0x3000000eff0d7230 */ /* 0x000fe40000004100 */
[----:B------:R-:W-:Y:S01]  /*0fd0*/  FADD R7, R7, R36 ;  /* 0x0000002407077221 */ /* 0x000fe20000000000 */
[----:B------:R-:W-:Y:S02]  /*0fe0*/  HADD2.F32 R37, -RZ, R15.H0_H0 ;  /* 0x2000000fff257230 */ /* 0x000fe40000004100 */
[----:B------:R-:W-:Y:S02]  /*0ff0*/  HADD2.F32 R14, -RZ, R15.H1_H1 ;  /* 0x3000000fff0e7230 */ /* 0x000fe40000004100 */
[----:B------:R-:W-:Y:S01]  /*1000*/  FADD R11, R11, R10 ;  /* 0x0000000a0b0b7221 */ /* 0x000fe20000000000 */
[----:B------:R-:W-:Y:S01]  /*1010*/  FADD R10, R13, R6 ;  /* 0x000000060d0a7221 */ /* 0x000fe20000000000 */
[----:B------:R-:W-:Y:S01]  /*1020*/  FADD R13, R37, R12 ;  /* 0x0000000c250d7221 */ /* 0x000fe20000000000 */
[----:B------:R-:W-:Y:S01]  /*1030*/  FADD R12, R14, R7 ;  /* 0x000000070e0c7221 */ /* 0x000fe20000000000 */
[----:B0-----:R-:W-:Y:S01]  /*1040*/  FMUL R15, R5, R24 ;  /* 0x00000018050f7220 */ /* 0x001fe20000400000 */
[----:B------:R-:W-:-:S02]  /*1050*/  FMUL R27, R27, R4 ;  /* 0x000000041b1b7220 */ /* 0x000fc40000400000 */
[----:B------:R-:W0:Y:S01]  /*1060*/  LDS.128 R4, [R29+0x10] ;  /* 0x000010001d047984 */ /* 0x000e220000000c00 */
[----:B------:R-:W-:Y:S01]  /*1070*/  FMUL R25, R8, R25 ;  /* 0x0000001908197220 */ /* 0x000fe20000400000 */
[----:B---3--:R-:W-:Y:S02]  /*1080*/  HADD2.F32 R8, -RZ, R16.H1_H1 ;  /* 0x30000010ff087230 */ /* 0x008fe40000004100 */
[----:B------:R-:W-:Y:S02]  /*1090*/  HADD2.F32 R16, -RZ, R16.H0_H0 ;  /* 0x20000010ff107230 */ /* 0x000fe40000004100 */
[----:B------:R-:W-:Y:S01]  /*10a0*/  FMUL R37, R25, R32 ;  /* 0x0000002019257220 */ /* 0x000fe20000400000 */
[----:B------:R-:W-:Y:S01]  /*10b0*/  FADD R8, R8, R8 ;  /* 0x0000000808087221 */ /* 0x000fe20000000000 */
[----:B------:R-:W-:Y:S02]  /*10c0*/  HADD2.F32 R14, -RZ, R17.H1_H1 ;  /* 0x30000011ff0e7230 */ /* 0x000fe40000004100 */
[----:B------:R-:W-:Y:S01]  /*10d0*/  FMUL R25, R26, R9 ;  /* 0x000000091a197220 */ /* 0x000fe20000400000 */
[----:B------:R-:W-:-:S02]  /*10e0*/  HADD2.F32 R17, -RZ, R17.H0_H0 ;  /* 0x20000011ff117230 */ /* 0x000fc40000004100 */
[----:B------:R-:W-:Y:S01]  /*10f0*/  FFMA R9, R30, R8, R37 ;  /* 0x000000081e097223 */ /* 0x000fe20000000025 */
[----:B------:R-:W-:Y:S01]  /*1100*/  FADD R8, R16, R16 ;  /* 0x0000001010087221 */ /* 0x000fe20000000000 */
[-C--:B------:R-:W-:Y:S01]  /*1110*/  FMUL R15, R15, R32.reuse ;  /* 0x000000200f0f7220 */ /* 0x080fe20000400000 */
[----:B------:R-:W-:Y:S01]  /*1120*/  FADD R16, R14, R14 ;  /* 0x0000000e0e107221 */ /* 0x000fe20000000000 */
[----:B------:R-:W-:Y:S01]  /*1130*/  FADD R14, R17, R17 ;  /* 0x00000011110e7221 */ /* 0x000fe20000000000 */
[----:B------:R-:W-:Y:S01]  /*1140*/  FMUL R17, R25, R32 ;  /* 0x0000002019117220 */ /* 0x000fe20000400000 */
[----:B------:R-:W-:Y:S01]  /*1150*/  FFMA R8, R30, R8, R15 ;  /* 0x000000081e087223 */ /* 0x000fe2000000000f */
[----:B------:R-:W-:Y:S01]  /*1160*/  FMUL R15, R27, R32 ;  /* 0x000000201b0f7220 */ /* 0x000fe20000400000 */
[----:B------:R-:W-:Y:S02]  /*1170*/  HADD2.F32 R25, -RZ, R20.H0_H0 ;  /* 0x20000014ff197230 */ /* 0x000fe40000004100 */
[----:B------:R-:W-:-:S02]  /*1180*/  HADD2.F32 R20, -RZ, R20.H1_H1 ;  /* 0x30000014ff147230 */ /* 0x000fc40000004100 */
[C---:B------:R-:W-:Y:S01]  /*1190*/  FFMA R15, R30.reuse, R16, R15 ;  /* 0x000000101e0f7223 */ /* 0x040fe2000000000f */
[----:B------:R-:W-:Y:S01]  /*11a0*/  FFMA R17, R30, R14, R17 ;  /* 0x0000000e1e117223 */ /* 0x000fe20000000011 */
[----:B------:R-:W-:Y:S02]  /*11b0*/  HADD2.F32 R14, -RZ, R18.H1_H1 ;  /* 0x30000012ff0e7230 */ /* 0x000fe40000004100 */
[----:B------:R-:W-:Y:S02]  /*11c0*/  HADD2.F32 R16, -RZ, R19.H1_H1 ;  /* 0x30000013ff107230 */ /* 0x000fe40000004100 */
[----:B------:R-:W-:Y:S01]  /*11d0*/  FADD R9, R20, R9 ;  /* 0x0000000914097221 */ /* 0x000fe20000000000 */
[----:B------:R-:W-:Y:S02]  /*11e0*/  HADD2.F32 R18, -RZ, R18.H0_H0 ;  /* 0x20000012ff127230 */ /* 0x000fe40000004100 */
[----:B------:R-:W-:Y:S02]  /*11f0*/  HADD2.F32 R19, -RZ, R19.H0_H0 ;  /* 0x20000013ff137230 */ /* 0x000fe40000004100 */
[----:B------:R-:W-:-:S02]  /*1200*/  HADD2.F32 R20, -RZ, R21.H1_H1 ;  /* 0x30000015ff147230 */ /* 0x000fc40000004100 */
[----:B------:R-:W-:Y:S01]  /*1210*/  FADD R18, R18, R18 ;  /* 0x0000001212127221 */ /* 0x000fe20000000000 */
[----:B------:R-:W-:Y:S01]  /*1220*/  FADD R14, R14, R14 ;  /* 0x0000000e0e0e7221 */ /* 0x000fe20000000000 */
[----:B------:R-:W-:Y:S01]  /*1230*/  FADD R16, R16, R16 ;  /* 0x0000001010107221 */ /* 0x000fe20000000000 */
[----:B0-----:R-:W-:Y:S01]  /*1240*/  FMUL R5, R10, R5 ;  /* 0x000000050a057220 */ /* 0x001fe20000400000 */
[----:B------:R-:W-:Y:S01]  /*1250*/  FMUL R11, R11, R4 ;  /* 0x000000040b0b7220 */ /* 0x000fe20000400000 */
[----:B------:R-:W-:Y:S01]  /*1260*/  FMUL R7, R7, R12 ;  /* 0x0000000c07077220 */ /* 0x000fe20000400000 */
[----:B------:R-:W-:Y:S01]  /*1270*/  FMUL R13, R6, R13 ;  /* 0x0000000d060d7220 */ /* 0x000fe20000400000 */
[----:B------:R-:W-:Y:S01]  /*1280*/  FADD R4, R19, R19 ;  /* 0x0000001313047221 */ /* 0x000fe20000000000 */
[-C--:B------:R-:W-:Y:S01]  /*1290*/  FMUL R11, R11, R32.reuse ;  /* 0x000000200b0b7220 */ /* 0x080fe20000400000 */
[-C--:B------:R-:W-:Y:S01]  /*12a0*/  FMUL R5, R5, R32.reuse ;  /* 0x0000002005057220 */ /* 0x080fe20000400000 */
[-C--:B------:R-:W-:Y:S01]  /*12b0*/  FMUL R13, R13, R32.reuse ;  /* 0x000000200d0d7220 */ /* 0x080fe20000400000 */
[----:B------:R-:W-:Y:S01]  /*12c0*/  FMUL R7, R7, R32 ;  /* 0x0000002007077220 */ /* 0x000fe20000400000 */
[----:B------:R-:W-:-:S02]  /*12d0*/  HADD2.F32 R24, -RZ, R21.H0_H0 ;  /* 0x20000015ff187230 */ /* 0x000fc40000004100 */
[----:B------:R-:W-:Y:S01]  /*12e0*/  FADD R20, R20, R15 ;  /* 0x0000000f14147221 */ /* 0x000fe20000000000 */
[----:B------:R-:W-:Y:S02]  /*12f0*/  HADD2.F32 R15, -RZ, R22.H1_H1 ;  /* 0x30000016ff0f7230 */ /* 0x000fe40000004100 */
[----:B------:R-:W-:Y:S02]  /*1300*/  HADD2.F32 R21, -RZ, R23.H1_H1 ;  /* 0x30000017ff157230 */ /* 0x000fe40000004100 */
[C---:B------:R-:W-:Y:S01]  /*1310*/  FFMA R11, R30.reuse, R18, R11 ;  /* 0x000000121e0b7223 */ /* 0x040fe2000000000b */
[----:B------:R-:W-:Y:S02]  /*1320*/  HADD2.F32 R22, -RZ, R22.H0_H0 ;  /* 0x20000016ff167230 */ /* 0x000fe40000004100 */
[C---:B------:R-:W-:Y:S01]  /*1330*/  FFMA R14, R30.reuse, R14, R5 ;  /* 0x0000000e1e0e7223 */ /* 0x040fe20000000005 */
[----:B------:R-:W-:Y:S02]  /*1340*/  HADD2.F32 R23, -RZ, R23.H0_H0 ;  /* 0x20000017ff177230 */ /* 0x000fe40000004100 */
[C---:B------:R-:W-:Y:S01]  /*1350*/  FFMA R4, R30.reuse, R4, R13 ;  /* 0x000000041e047223 */ /* 0x040fe2000000000d */
[----:B------:R-:W-:Y:S01]  /*1360*/  FFMA R16, R30, R16, R7 ;  /* 0x000000101e107223 */ /* 0x000fe20000000007 */
[----:B------:R-:W-:Y:S01]  /*1370*/  FADD R8, R25, R8 ;  /* 0x0000000819087221 */ /* 0x000fe20000000000 */
[----:B------:R-:W-:Y:S01]  /*1380*/  FADD R17, R24, R17 ;  /* 0x0000001118117221 */ /* 0x000fe20000000000 */
[----:B------:R-:W-:Y:S01]  /*1390*/  FADD R6, R22, R11 ;  /* 0x0000000b16067221 */ /* 0x000fe20000000000 */
[----:B------:R-:W-:Y:S01]  /*13a0*/  FADD R15, R15, R14 ;  /* 0x0000000e0f0f7221 */ /* 0x000fe20000000000 */
[----:B------:R-:W-:Y:S01]  /*13b0*/  FADD R7, R23, R4 ;  /* 0x0000000417077221 */ /* 0x000fe20000000000 */
[----:B------:R-:W-:Y:S01]  /*13c0*/  FADD R16, R21, R16 ;  /* 0x0000001015107221 */ /* 0x000fe20000000000 */
[----:B------:R-:W-:-:S02]  /*13d0*/  F2FP.F16.F32.PACK_AB R4, R9, R8 ;  /* 0x000000080904723e */ /* 0x000fc400000000ff */
[----:B------:R-:W-:Y:S02]  /*13e0*/  F2FP.F16.F32.PACK_AB R5, R20, R17 ;  /* 0x000000111405723e */ /* 0x000fe400000000ff */
[----:B------:R-:W-:Y:S02]  /*13f0*/  F2FP.F16.F32.PACK_AB R6, R15, R6 ;  /* 0x000000060f06723e */ /* 0x000fe400000000ff */
[----:B------:R-:W-:-:S05]  /*1400*/  F2FP.F16.F32.PACK_AB R7, R16, R7 ;  /* 0x000000071007723e */ /* 0x000fca00000000ff */
[----:B------:R0:W-:Y:S01]  /*1410*/  @!P1 STG.E.128 desc[UR6][R34.64], R4 ;  /* 0x0000000422009986 */ /* 0x0001e2000c101d06 */
[----:B------:R-:W-:Y:S05]  /*1420*/  @!P0 BRA `(.L_x_1) ;  /* 0xfffffff400c48947 */ /* 0x000fea000383ffff */
[----:B------:R-:W-:Y:S05]  /*1430*/  EXIT ;  /* 0x000000000000794d */ /* 0x000fea0003800000 */
.L_x_2:
[----:B------:R-:W-:-:S00]  /*1440*/  BRA `(.L_x_2) ;  /* 0xfffffffc00fc7947 */ /* 0x000fc0000383ffff */
[----:B------:R-:W-:-:S00]  /*1450*/  NOP ;  /* 0x0000000000007918 */ /* 0x000fc00000000000 */
        /* <DEDUP_REMOVED lines=10> */
.L_x_3:


//--------------------- .nv.shared.triton_red_fused__to_copy_add_div_mul_pow_sum_10 --------------------------
	.section	.nv.shared.triton_red_fused__to_copy_add_div_mul_pow_sum_10,"aw",@nobits
	.sectionflags	@""
	.align	16
	.zero		1024


//--------------------- .nv.constant0.triton_red_fused__to_copy_add_div_mul_pow_sum_10 --------------------------
	.section	.nv.constant0.triton_red_fused__to_copy_add_div_mul_pow_sum_10,"a",@progbits
	.sectionflags	@""
	.align	4
.nv.constant0.triton_red_fused__to_copy_add_div_mul_pow_sum_10:
	.zero		600
